	.headerflags	@"EF_CUDA_TEXMODE_UNIFIED EF_CUDA_64BIT_ADDRESS EF_CUDA_ACCELERATORS EF_CUDA_SM90 EF_CUDA_VIRTUAL_SM(EF_CUDA_SM90)"
	.elftype	@"ET_EXEC"


//--------------------- .nv.info                  --------------------------
	.section	.nv.info,"",@"SHT_CUDA_INFO"
	.align	4


	//----- nvinfo : EIATTR_REGCOUNT
	.align		4
        /*0000*/ 	.byte	0x04, 0x2f
        /*0002*/ 	.short	(.L_3 - .L_2)
	.align		4
.L_2:
        /*0004*/ 	.word	index@(triton_per_fused_add_convolution_div_mean_mul_pow_sqrt_sub_5)
        /*0008*/ 	.word	0x0000001c


	//----- nvinfo : EIATTR_MIN_STACK_SIZE
	.align		4
.L_3:
        /*000c*/ 	.byte	0x04, 0x12
        /*000e*/ 	.short	(.L_5 - .L_4)
	.align		4
.L_4:
        /*0010*/ 	.word	index@(triton_per_fused_add_convolution_div_mean_mul_pow_sqrt_sub_5)
        /*0014*/ 	.word	0x00000000


	//----- nvinfo : EIATTR_FRAME_SIZE
	.align		4
.L_5:
        /*0018*/ 	.byte	0x04, 0x11
        /*001a*/ 	.short	(.L_7 - .L_6)
	.align		4
.L_6:
        /*001c*/ 	.word	index@(triton_per_fused_add_convolution_div_mean_mul_pow_sqrt_sub_5)
        /*0020*/ 	.word	0x00000000


	//----- nvinfo : EIATTR_MIN_STACK_SIZE
	.align		4
.L_7:
        /*0024*/ 	.byte	0x04, 0x12
        /*0026*/ 	.short	(.L_9 - .L_8)
	.align		4
.L_8:
        /*0028*/ 	.word	index@(triton_per_fused_add_convolution_div_mean_mul_pow_sqrt_sub_5)
        /*002c*/ 	.word	0x00000000
.L_9:


//--------------------- .nv.info.triton_per_fused_add_convolution_div_mean_mul_pow_sqrt_sub_5 --------------------------
	.section	.nv.info.triton_per_fused_add_convolution_div_mean_mul_pow_sqrt_sub_5,"",@"SHT_CUDA_INFO"
	.sectionflags	@""
	.align	4


	//----- nvinfo : EIATTR_CUDA_API_VERSION
	.align		4
        /*0000*/ 	.byte	0x04, 0x37
        /*0002*/ 	.short	(.L_11 - .L_10)
.L_10:
        /*0004*/ 	.word	0x0000007c


	//----- nvinfo : EIATTR_KPARAM_INFO
	.align		4
.L_11:
        /*0008*/ 	.byte	0x04, 0x17
        /*000a*/ 	.short	(.L_13 - .L_12)
.L_12:
        /*000c*/ 	.word	0x00000000
        /*0010*/ 	.short	0x0008
        /*0012*/ 	.short	0x003c
        /*0014*/ 	.byte	0x00, 0xf0, 0x11, 0x00


	//----- nvinfo : EIATTR_KPARAM_INFO
	.align		4
.L_13:
        /*0018*/ 	.byte	0x04, 0x17
        /*001a*/ 	.short	(.L_15 - .L_14)
.L_14:
        /*001c*/ 	.word	0x00000000
        /*0020*/ 	.short	0x0007
        /*0022*/ 	.short	0x0038
        /*0024*/ 	.byte	0x00, 0xf0, 0x11, 0x00


	//----- nvinfo : EIATTR_KPARAM_INFO
	.align		4
.L_15:
        /*0028*/ 	.byte	0x04, 0x17
        /*002a*/ 	.short	(.L_17 - .L_16)
.L_16:
        /*002c*/ 	.word	0x00000000
        /*0030*/ 	.short	0x0006
        /*0032*/ 	.short	0x0030
        /*0034*/ 	.byte	0x00, 0xf4, 0x21, 0x00


	//----- nvinfo : EIATTR_KPARAM_INFO
	.align		4
.L_17:
        /*0038*/ 	.byte	0x04, 0x17
        /*003a*/ 	.short	(.L_19 - .L_18)
.L_18:
        /*003c*/ 	.word	0x00000000
        /*0040*/ 	.short	0x0005
        /*0042*/ 	.short	0x0028
        /*0044*/ 	.byte	0x00, 0xf4, 0x21, 0x00


	//----- nvinfo : EIATTR_KPARAM_INFO
	.align		4
.L_19:
        /*0048*/ 	.byte	0x04, 0x17
        /*004a*/ 	.short	(.L_21 - .L_20)
.L_20:
        /*004c*/ 	.word	0x00000000
        /*0050*/ 	.short	0x0004
        /*0052*/ 	.short	0x0020
        /*0054*/ 	.byte	0x00, 0xf4, 0x21, 0x00


	//----- nvinfo : EIATTR_KPARAM_INFO
	.align		4
.L_21:
        /*0058*/ 	.byte	0x04, 0x17
        /*005a*/ 	.short	(.L_23 - .L_22)
.L_22:
        /*005c*/ 	.word	0x00000000
        /*0060*/ 	.short	0x0003
        /*0062*/ 	.short	0x0018
        /*0064*/ 	.byte	0x00, 0xf4, 0x21, 0x00


	//----- nvinfo : EIATTR_KPARAM_INFO
	.align		4
.L_23:
        /*0068*/ 	.byte	0x04, 0x17
        /*006a*/ 	.short	(.L_25 - .L_24)
.L_24:
        /*006c*/ 	.word	0x00000000
        /*0070*/ 	.short	0x0002
        /*0072*/ 	.short	0x0010
        /*0074*/ 	.byte	0x00, 0xf4, 0x21, 0x00


	//----- nvinfo : EIATTR_KPARAM_INFO
	.align		4
.L_25:
        /*0078*/ 	.byte	0x04, 0x17
        /*007a*/ 	.short	(.L_27 - .L_26)
.L_26:
        /*007c*/ 	.word	0x00000000
        /*0080*/ 	.short	0x0001
        /*0082*/ 	.short	0x0008
        /*0084*/ 	.byte	0x00, 0xf4, 0x21, 0x00


	//----- nvinfo : EIATTR_KPARAM_INFO
	.align		4
.L_27:
        /*0088*/ 	.byte	0x04, 0x17
        /*008a*/ 	.short	(.L_29 - .L_28)
.L_28:
        /*008c*/ 	.word	0x00000000
        /*0090*/ 	.short	0x0000
        /*0092*/ 	.short	0x0000
        /*0094*/ 	.byte	0x00, 0xf4, 0x21, 0x00


	//----- nvinfo : EIATTR_SPARSE_MMA_MASK
	.align		4
.L_29:
        /*0098*/ 	.byte	0x03, 0x50
        /*009a*/ 	.short	0x0000


	//----- nvinfo : EIATTR_MAXREG_COUNT
	.align		4
        /*009c*/ 	.byte	0x03, 0x1b
        /*009e*/ 	.short	0x00ff


	//----- nvinfo : EIATTR_COOP_GROUP_MASK_REGIDS
	.align		4
        /*00a0*/ 	.byte	0x04, 0x29
        /*00a2*/ 	.short	(.L_31 - .L_30)


	//   ....[0]....
.L_30:
        /*00a4*/ 	.word	0xffffffff


	//   ....[1]....
        /*00a8*/ 	.word	0xffffffff


	//   ....[2]....
        /*00ac*/ 	.word	0xffffffff


	//   ....[3]....
        /*00b0*/ 	.word	0xffffffff


	//   ....[4]....
        /*00b4*/ 	.word	0xffffffff


	//   ....[5]....
        /*00b8*/ 	.word	0xffffffff


	//   ....[6]....
        /*00bc*/ 	.word	0xffffffff


	//   ....[7]....
        /*00c0*/ 	.word	0xffffffff


	//   ....[8]....
        /*00c4*/ 	.word	0xffffffff


	//   ....[9]....
        /*00c8*/ 	.word	0xffffffff


	//   ....[10]....
        /*00cc*/ 	.word	0xffffffff


	//   ....[11]....
        /*00d0*/ 	.word	0xffffffff


	//----- nvinfo : EIATTR_COOP_GROUP_INSTR_OFFSETS
	.align		4
.L_31:
        /*00d4*/ 	.byte	0x04, 0x28
        /*00d6*/ 	.short	(.L_33 - .L_32)


	//   ....[0]....
.L_32:
        /*00d8*/ 	.word	0x00000200


	//   ....[1]....
        /*00dc*/ 	.word	0x00000240


	//   ....[2]....
        /*00e0*/ 	.word	0x00000270


	//   ....[3]....
        /*00e4*/ 	.word	0x00000290


	//   ....[4]....
        /*00e8*/ 	.word	0x000002d0


	//   ....[5]....
        /*00ec*/ 	.word	0x000003a0


	//   ....[6]....
        /*00f0*/ 	.word	0x00000450


	//   ....[7]....
        /*00f4*/ 	.word	0x00000470


	//   ....[8]....
        /*00f8*/ 	.word	0x00000490


	//   ....[9]....
        /*00fc*/ 	.word	0x000004c0


	//   ....[10]....
        /*0100*/ 	.word	0x000004e0


	//   ....[11]....
        /*0104*/ 	.word	0x00000550


	//----- nvinfo : EIATTR_EXIT_INSTR_OFFSETS
	.align		4
.L_33:
        /*0108*/ 	.byte	0x04, 0x1c
        /*010a*/ 	.short	(.L_35 - .L_34)


	//   ....[0]....
.L_34:
        /*010c*/ 	.word	0x000007a0


	//   ....[1]....
        /*0110*/ 	.word	0x000007c0


	//----- nvinfo : EIATTR_REQNTID
	.align		4
.L_35:
        /*0114*/ 	.byte	0x04, 0x10
        /*0116*/ 	.short	(.L_37 - .L_36)
.L_36:
        /*0118*/ 	.word	0x00000040
        /*011c*/ 	.word	0x00000001
        /*0120*/ 	.word	0x00000001


	//----- nvinfo : EIATTR_CBANK_PARAM_SIZE
	.align		4
.L_37:
        /*0124*/ 	.byte	0x03, 0x19
        /*0126*/ 	.short	0x0040


	//----- nvinfo : EIATTR_PARAM_CBANK
	.align		4
        /*0128*/ 	.byte	0x04, 0x0a
        /*012a*/ 	.short	(.L_39 - .L_38)
	.align		4
.L_38:
        /*012c*/ 	.word	index@(.nv.constant0.triton_per_fused_add_convolution_div_mean_mul_pow_sqrt_sub_5)
        /*0130*/ 	.short	0x0210
        /*0132*/ 	.short	0x0040


	//----- nvinfo : EIATTR_SW_WAR
	.align		4
.L_39:
        /*0134*/ 	.byte	0x04, 0x36
        /*0136*/ 	.short	(.L_41 - .L_40)
.L_40:
        /*0138*/ 	.word	0x00000008
.L_41:


//--------------------- .nv.callgraph             --------------------------
	.section	.nv.callgraph,"",@"SHT_CUDA_CALLGRAPH"
	.align	4
	.sectionentsize	8
	.align		4
        /*0000*/ 	.word	0x00000000
	.align		4
        /*0004*/ 	.word	0xffffffff
	.align		4
        /*0008*/ 	.word	0x00000000
	.align		4
        /*000c*/ 	.word	0xfffffffe
	.align		4
        /*0010*/ 	.word	0x00000000
	.align		4
        /*0014*/ 	.word	0xfffffffd
	.align		4
        /*0018*/ 	.word	0x00000000
	.align		4
        /*001c*/ 	.word	0xfffffffc


//--------------------- .nv.constant4             --------------------------
	.section	.nv.constant4,"a",@progbits
	.align	8
	.align		8
.nv.constant4:
        /*0000*/ 	.dword	_$_str
	.align		8
        /*0008*/ 	.dword	_$_str_$_2


//--------------------- .text.triton_per_fused_add_convolution_div_mean_mul_pow_sqrt_sub_5 --------------------------
	.section	.text.triton_per_fused_add_convolution_div_mean_mul_pow_sqrt_sub_5,"ax",@progbits
	.sectionflags	@"SHF_BARRIERS=1"
	.align	128
        .global         triton_per_fused_add_convolution_div_mean_mul_pow_sqrt_sub_5
        .type           triton_per_fused_add_convolution_div_mean_mul_pow_sqrt_sub_5,@function
        .size           triton_per_fused_add_convolution_div_mean_mul_pow_sqrt_sub_5,(.L_x_1 - triton_per_fused_add_convolution_div_mean_mul_pow_sqrt_sub_5)
        .other          triton_per_fused_add_convolution_div_mean_mul_pow_sqrt_sub_5,@"STO_CUDA_ENTRY STV_DEFAULT"
triton_per_fused_add_convolution_div_mean_mul_pow_sqrt_sub_5:
.text.triton_per_fused_add_convolution_div_mean_mul_pow_sqrt_sub_5:
[----:B------:R-:W0:Y:S02]  /*0000*/  LDC R1, c[0x0][0x28] ;  /* 0x00000a00ff017b82 */ /* 0x000e240000000800 */
[----:B------:R-:W1:Y:S01]  /*0010*/  S2R R23, SR_TID.X ;  /* 0x0000000000177919 */ /* 0x000e620000002100 */
[----:B------:R-:W2:Y:S01]  /*0020*/  LDC.64 R8, c[0x0][0x228] ;  /* 0x00008a00ff087b82 */ /* 0x000ea20000000a00 */
[----:B------:R-:W-:Y:S02]  /*0030*/  CS2R R14, SRZ ;  /* 0x00000000000e7805 */ /* 0x000fe4000001ff00 */
[----:B------:R-:W-:Y:S01]  /*0040*/  CS2R R4, SRZ ;  /* 0x0000000000047805 */ /* 0x000fe2000001ff00 */
[----:B------:R-:W3:Y:S01]  /*0050*/  S2R R10, SR_CTAID.X ;  /* 0x00000000000a7919 */ /* 0x000ee20000002500 */
[----:B------:R-:W-:-:S03]  /*0060*/  ULDC.64 UR6, c[0x0][0x208] ;  /* 0x0000820000067ab9 */ /* 0x000fc60000000a00 */
[----:B------:R-:W4:Y:S01]  /*0070*/  LDC.64 R2, c[0x0][0x210] ;  /* 0x00008400ff027b82 */ /* 0x000f220000000a00 */
[----:B-1----:R-:W-:-:S04]  /*0080*/  SHF.L.U32 R7, R23, 0x1, RZ ;  /* 0x0000000117077819 */ /* 0x002fc800000006ff */
[----:B------:R-:W-:Y:S02]  /*0090*/  LOP3.LUT R7, R7, 0x7e, RZ, 0xc0, !PT ;  /* 0x0000007e07077812 */ /* 0x000fe400078ec0ff */
[C---:B---3--:R-:W-:Y:S02]  /*00a0*/  ISETP.GE.AND P0, PT, R10.reuse, 0x400, PT ;  /* 0x000004000a00780c */ /* 0x048fe40003f06270 */
[C---:B------:R-:W-:Y:S01]  /*00b0*/  ISETP.GE.U32.AND P2, PT, R7.reuse, 0x60, PT ;  /* 0x000000600700780c */ /* 0x040fe20003f46070 */
[----:B------:R-:W-:Y:S01]  /*00c0*/  IMAD R0, R10, 0x60, R7 ;  /* 0x000000600a007824 */ /* 0x000fe200078e0207 */
[C---:B------:R-:W-:Y:S01]  /*00d0*/  ISETP.LT.U32.AND P0, PT, R7.reuse, 0x60, !P0 ;  /* 0x000000600700780c */ /* 0x040fe20004701070 */
[----:B--2---:R-:W-:-:S04]  /*00e0*/  IMAD.WIDE.U32 R8, R7, 0x4, R8 ;  /* 0x0000000407087825 */ /* 0x004fc800078e0008 */
[----:B----4-:R-:W-:-:S06]  /*00f0*/  IMAD.WIDE R2, R0, 0x4, R2 ;  /* 0x0000000400027825 */ /* 0x010fcc00078e0202 */
[----:B------:R-:W2:Y:S04]  /*0100*/  @!P2 LDG.E.EL.64 R14, desc[UR6][R8.64] ;  /* 0x00000006080ea981 */ /* 0x000ea8000c2e1b00 */
[----:B------:R-:W3:Y:S01]  /*0110*/  @P0 LDG.E.64 R4, desc[UR6][R2.64] ;  /* 0x0000000602040981 */ /* 0x000ee2000c1e1b00 */
[----:B------:R-:W1:Y:S01]  /*0120*/  S2UR UR5, SR_CgaCtaId ;  /* 0x00000000000579c3 */ /* 0x000e620000008800 */
[C---:B------:R-:W-:Y:S01]  /*0130*/  LOP3.LUT P3, RZ, R23.reuse, 0x1f, RZ, 0xc0, !PT ;  /* 0x0000001f17ff7812 */ /* 0x040fe2000786c0ff */
[----:B------:R-:W-:Y:S01]  /*0140*/  UMOV UR4, 0x400 ;  /* 0x0000040000047882 */ /* 0x000fe20000000000 */
[----:B------:R-:W-:Y:S01]  /*0150*/  ISETP.GE.AND P4, PT, R23, 0x2, PT ;  /* 0x000000021700780c */ /* 0x000fe20003f86270 */
[----:B-1----:R-:W-:Y:S01]  /*0160*/  UPRMT UR4, UR5, 0x654, UR4 ;  /* 0x0000065405047896 */ /* 0x002fe20008000004 */
[----:B--2---:R-:W-:-:S02]  /*0170*/  SEL R13, R14, RZ, !P2 ;  /* 0x000000ff0e0d7207 */ /* 0x004fc40005000000 */
[----:B------:R-:W-:Y:S02]  /*0180*/  SEL R6, R15, RZ, !P2 ;  /* 0x000000ff0f067207 */ /* 0x000fe40005000000 */
[----:B---3--:R-:W-:Y:S01]  /*0190*/  SEL R5, R5, RZ, P0 ;  /* 0x000000ff05057207 */ /* 0x008fe20000000000 */
[----:B------:R-:W1:Y:S01]  /*01a0*/  LDC.64 R14, c[0x0][0x230] ;  /* 0x00008c00ff0e7b82 */ /* 0x000e620000000a00 */
[----:B------:R-:W-:-:S03]  /*01b0*/  SEL R4, R4, RZ, P0 ;  /* 0x000000ff04047207 */ /* 0x000fc60000000000 */
[----:B------:R-:W-:Y:S02]  /*01c0*/  FADD R5, R5, R6 ;  /* 0x0000000605057221 */ /* 0x000fe40000000000 */
[----:B------:R-:W-:-:S04]  /*01d0*/  FADD R4, R4, R13 ;  /* 0x0000000d04047221 */ /* 0x000fc80000000000 */
[----:B------:R-:W-:-:S05]  /*01e0*/  FADD R6, R5, R4 ;  /* 0x0000000405067221 */ /* 0x000fca0000000000 */
[----:B------:R-:W-:-:S05]  /*01f0*/  FSEL R6, R6, RZ, P0 ;  /* 0x000000ff06067208 */ /* 0x000fca0000000000 */
[----:B------:R-:W2:Y:S01]  /*0200*/  SHFL.BFLY PT, R13, R6, 0x10, 0x1f ;  /* 0x0e001f00060d7f89 */ /* 0x000ea200000e0000 */
[----:B-1----:R-:W-:-:S04]  /*0210*/  IMAD.WIDE.U32 R14, R7, 0x4, R14 ;  /* 0x00000004070e7825 */ /* 0x002fc800078e000e */
[----:B--2---:R-:W-:Y:S01]  /*0220*/  FADD R13, R6, R13 ;  /* 0x0000000d060d7221 */ /* 0x004fe20000000000 */
[----:B------:R-:W-:-:S04]  /*0230*/  SHF.R.U32.HI R6, RZ, 0x3, R23 ;  /* 0x00000003ff067819 */ /* 0x000fc80000011617 */
[----:B------:R-:W1:Y:S02]  /*0240*/  SHFL.BFLY PT, R8, R13, 0x8, 0x1f ;  /* 0x0d001f000d087f89 */ /* 0x000e6400000e0000 */
[----:B-1----:R-:W-:Y:S01]  /*0250*/  FADD R8, R13, R8 ;  /* 0x000000080d087221 */ /* 0x002fe20000000000 */
[----:B------:R-:W-:-:S04]  /*0260*/  LEA R13, R23, UR4, 0x2 ;  /* 0x00000004170d7c11 */ /* 0x000fc8000f8e10ff */
[----:B------:R-:W1:Y:S02]  /*0270*/  SHFL.BFLY PT, R9, R8, 0x4, 0x1f ;  /* 0x0c801f0008097f89 */ /* 0x000e6400000e0000 */
[----:B-1----:R-:W-:-:S05]  /*0280*/  FADD R9, R8, R9 ;  /* 0x0000000908097221 */ /* 0x002fca0000000000 */
[----:B------:R-:W1:Y:S02]  /*0290*/  SHFL.BFLY PT, R16, R9, 0x2, 0x1f ;  /* 0x0c401f0009107f89 */ /* 0x000e6400000e0000 */
[----:B-1----:R-:W-:Y:S01]  /*02a0*/  FADD R18, R9, R16 ;  /* 0x0000001009127221 */ /* 0x002fe20000000000 */
[----:B------:R-:W-:Y:S01]  /*02b0*/  CS2R R8, SRZ ;  /* 0x0000000000087805 */ /* 0x000fe2000001ff00 */
[----:B------:R-:W1:Y:S03]  /*02c0*/  LDC.64 R16, c[0x0][0x238] ;  /* 0x00008e00ff107b82 */ /* 0x000e660000000a00 */
[----:B------:R-:W2:Y:S04]  /*02d0*/  SHFL.BFLY PT, R19, R18, 0x1, 0x1f ;  /* 0x0c201f0012137f89 */ /* 0x000ea800000e0000 */
[----:B------:R-:W3:Y:S01]  /*02e0*/  @!P2 LDG.E.EL.64 R8, desc[UR6][R14.64] ;  /* 0x000000060e08a981 */ /* 0x000ee2000c2e1b00 */
[----:B-1----:R-:W-:-:S04]  /*02f0*/  IMAD.WIDE.U32 R16, R7, 0x4, R16 ;  /* 0x0000000407107825 */ /* 0x002fc800078e0010 */
[----:B--2---:R-:W-:Y:S01]  /*0300*/  FADD R22, R18, R19 ;  /* 0x0000001312167221 */ /* 0x004fe20000000000 */
[----:B------:R-:W-:Y:S02]  /*0310*/  LOP3.LUT R19, R6, 0x4, RZ, 0xc0, !PT ;  /* 0x0000000406137812 */ /* 0x000fe400078ec0ff */
[----:B------:R-:W-:-:S03]  /*0320*/  CS2R R6, SRZ ;  /* 0x0000000000067805 */ /* 0x000fc6000001ff00 */
[----:B------:R-:W-:Y:S04]  /*0330*/  @!P3 STS [R19+UR4], R22 ;  /* 0x000000161300b988 */ /* 0x000fe80008000804 */
[----:B------:R1:W2:Y:S01]  /*0340*/  @!P2 LDG.E.EL.64 R6, desc[UR6][R16.64] ;  /* 0x000000061006a981 */ /* 0x0002a2000c2e1b00 */
[----:B------:R-:W-:Y:S06]  /*0350*/  BAR.SYNC.DEFER_BLOCKING 0x0 ;  /* 0x0000000000007b1d */ /* 0x000fec0000010000 */
[----:B------:R-:W4:Y:S01]  /*0360*/  @!P4 LDS R12, [R13] ;  /* 0x000000000d0cc984 */ /* 0x000f220000000800 */
[----:B------:R-:W-:-:S04]  /*0370*/  LOP3.LUT R18, R23, 0x1, RZ, 0xc0, !PT ;  /* 0x0000000117127812 */ /* 0x000fc800078ec0ff */
[----:B------:R-:W-:-:S04]  /*0380*/  ISETP.NE.U32.AND P1, PT, R18, 0x1, PT ;  /* 0x000000011200780c */ /* 0x000fc80003f25070 */
[----:B------:R-:W-:Y:S01]  /*0390*/  ISETP.LT.AND P1, PT, R23, 0x2, P1 ;  /* 0x000000021700780c */ /* 0x000fe20000f21270 */
[----:B----4-:R-:W4:Y:S02]  /*03a0*/  SHFL.BFLY PT, R21, R12, 0x1, 0x1f ;  /* 0x0c201f000c157f89 */ /* 0x010f2400000e0000 */
[----:B----4-:R-:W-:-:S10]  /*03b0*/  FADD R20, R12, R21 ;  /* 0x000000150c147221 */ /* 0x010fd40000000000 */
[----:B------:R-:W-:Y:S01]  /*03c0*/  @P1 STS [R13], R20 ;  /* 0x000000140d001388 */ /* 0x000fe20000000800 */
[----:B------:R-:W-:Y:S06]  /*03d0*/  BAR.SYNC.DEFER_BLOCKING 0x0 ;  /* 0x0000000000007b1d */ /* 0x000fec0000010000 */
[----:B------:R-:W4:Y:S02]  /*03e0*/  LDS R18, [UR4] ;  /* 0x00000004ff127984 */ /* 0x000f240008000800 */
[----:B----4-:R-:W-:-:S04]  /*03f0*/  FMUL R18, R18, 0.010416666977107524872 ;  /* 0x3c2aaaab12127820 */ /* 0x010fc80000400000 */
[--C-:B-1----:R-:W-:Y:S01]  /*0400*/  FADD R16, R5, -R18.reuse ;  /* 0x8000001205107221 */ /* 0x102fe20000000000 */
[----:B------:R-:W-:-:S03]  /*0410*/  FADD R17, R4, -R18 ;  /* 0x8000001204117221 */ /* 0x000fc60000000000 */
[----:B------:R-:W-:-:S04]  /*0420*/  FMUL R12, R16, R16 ;  /* 0x00000010100c7220 */ /* 0x000fc80000400000 */
[----:B------:R-:W-:-:S05]  /*0430*/  FFMA R12, R17, R17, R12 ;  /* 0x00000011110c7223 */ /* 0x000fca000000000c */
[----:B------:R-:W-:-:S05]  /*0440*/  FSEL R12, R12, RZ, P0 ;  /* 0x000000ff0c0c7208 */ /* 0x000fca0000000000 */
[----:B------:R-:W1:Y:S02]  /*0450*/  SHFL.BFLY PT, R15, R12, 0x10, 0x1f ;  /* 0x0e001f000c0f7f89 */ /* 0x000e6400000e0000 */
[----:B-1----:R-:W-:-:S05]  /*0460*/  FADD R15, R12, R15 ;  /* 0x0000000f0c0f7221 */ /* 0x002fca0000000000 */
[----:B------:R-:W1:Y:S02]  /*0470*/  SHFL.BFLY PT, R14, R15, 0x8, 0x1f ;  /* 0x0d001f000f0e7f89 */ /* 0x000e6400000e0000 */
[----:B-1----:R-:W-:-:S05]  /*0480*/  FADD R14, R15, R14 ;  /* 0x0000000e0f0e7221 */ /* 0x002fca0000000000 */
[----:B------:R-:W1:Y:S02]  /*0490*/  SHFL.BFLY PT, R21, R14, 0x4, 0x1f ;  /* 0x0c801f000e157f89 */ /* 0x000e6400000e0000 */
[----:B-1----:R-:W-:Y:S01]  /*04a0*/  FADD R21, R14, R21 ;  /* 0x000000150e157221 */ /* 0x002fe20000000000 */
[----:B------:R-:W-:Y:S06]  /*04b0*/  BAR.SYNC.DEFER_BLOCKING 0x0 ;  /* 0x0000000000007b1d */ /* 0x000fec0000010000 */
[----:B------:R-:W1:Y:S02]  /*04c0*/  SHFL.BFLY PT, R20, R21, 0x2, 0x1f ;  /* 0x0c401f0015147f89 */ /* 0x000e6400000e0000 */
[----:B-1----:R-:W-:-:S05]  /*04d0*/  FADD R20, R21, R20 ;  /* 0x0000001415147221 */ /* 0x002fca0000000000 */
[----:B------:R-:W1:Y:S02]  /*04e0*/  SHFL.BFLY PT, R25, R20, 0x1, 0x1f ;  /* 0x0c201f0014197f89 */ /* 0x000e6400000e0000 */
[----:B-1----:R-:W-:Y:S01]  /*04f0*/  FADD R24, R20, R25 ;  /* 0x0000001914187221 */ /* 0x002fe20000000000 */
[----:B------:R-:W-:Y:S01]  /*0500*/  HFMA2.MMA R15, -RZ, RZ, 1.041015625, -0.052093505859375 ;  /* 0x3c2aaaabff0f7435 */ /* 0x000fe200000001ff */
[----:B------:R-:W1:Y:S03]  /*0510*/  LDC.64 R20, c[0x0][0x218] ;  /* 0x00008600ff147b82 */ /* 0x000e660000000a00 */
[----:B------:R-:W-:Y:S05]  /*0520*/  @!P3 STS [R19+UR4], R24 ;  /* 0x000000181300b988 */ /* 0x000fea0008000804 */
[----:B------:R-:W-:Y:S06]  /*0530*/  BAR.SYNC.DEFER_BLOCKING 0x0 ;  /* 0x0000000000007b1d */ /* 0x000fec0000010000 */
[----:B------:R-:W4:Y:S04]  /*0540*/  @!P4 LDS R11, [R13] ;  /* 0x000000000d0bc984 */ /* 0x000f280000000800 */
[----:B----4-:R-:W4:Y:S02]  /*0550*/  SHFL.BFLY PT, R12, R11, 0x1, 0x1f ;  /* 0x0c201f000b0c7f89 */ /* 0x010f2400000e0000 */
[----:B----4-:R-:W-:-:S05]  /*0560*/  FADD R12, R11, R12 ;  /* 0x0000000c0b0c7221 */ /* 0x010fca0000000000 */
[----:B------:R4:W-:Y:S01]  /*0570*/  @P1 STS [R13], R12 ;  /* 0x0000000c0d001388 */ /* 0x0009e20000000800 */
[----:B------:R-:W-:Y:S01]  /*0580*/  BAR.SYNC.DEFER_BLOCKING 0x0 ;  /* 0x0000000000007b1d */ /* 0x000fe20000010000 */
[----:B-1----:R-:W-:-:S07]  /*0590*/  IMAD.WIDE R20, R10, 0x4, R20 ;  /* 0x000000040a147825 */ /* 0x002fce00078e0214 */
[----:B----4-:R-:W1:Y:S01]  /*05a0*/  LDC.64 R12, c[0x0][0x220] ;  /* 0x00008800ff0c7b82 */ /* 0x010e620000000a00 */
[----:B------:R-:W4:Y:S04]  /*05b0*/  LDS R14, [UR4] ;  /* 0x00000004ff0e7984 */ /* 0x000f280008000800 */
[----:B------:R0:W-:Y:S03]  /*05c0*/  @P0 STG.E.64 desc[UR6][R2.64], R4 ;  /* 0x0000000402000986 */ /* 0x0001e6000c101b06 */
[----:B------:R-:W-:Y:S01]  /*05d0*/  BAR.SYNC.DEFER_BLOCKING 0x0 ;  /* 0x0000000000007b1d */ /* 0x000fe20000010000 */
[----:B------:R-:W-:-:S04]  /*05e0*/  LOP3.LUT P1, RZ, R23, 0x3f, RZ, 0xc0, !PT ;  /* 0x0000003f17ff7812 */ /* 0x000fc8000782c0ff */
[----:B------:R-:W-:Y:S01]  /*05f0*/  ISETP.LT.AND P1, PT, R10, 0x400, !P1 ;  /* 0x000004000a00780c */ /* 0x000fe20004f21270 */
[----:B----4-:R-:W-:-:S06]  /*0600*/  FFMA R22, R14, R15, 9.9999999747524270788e-07 ;  /* 0x358637bd0e167423 */ /* 0x010fcc000000000f */
[----:B------:R-:W4:Y:S06]  /*0610*/  MUFU.SQRT R22, R22 ;  /* 0x0000001600167308 */ /* 0x000f2c0000002000 */
[----:B------:R0:W-:Y:S01]  /*0620*/  @P1 STG.E desc[UR6][R20.64], R18 ;  /* 0x0000001214001986 */ /* 0x0001e2000c101906 */
[----:B------:R-:W-:Y:S01]  /*0630*/  BAR.SYNC.DEFER_BLOCKING 0x0 ;  /* 0x0000000000007b1d */ /* 0x000fe20000010000 */
[C---:B----4-:R-:W-:Y:S01]  /*0640*/  FSETP.GEU.AND P4, PT, R22.reuse, 1.175494350822287508e-38, PT ;  /* 0x008000001600780b */ /* 0x050fe20003f8e000 */
[C---:B------:R-:W-:Y:S01]  /*0650*/  FMUL R15, R22.reuse, 0.25 ;  /* 0x3e800000160f7820 */ /* 0x040fe20000400000 */
[----:B------:R-:W-:-:S04]  /*0660*/  FSETP.GT.AND P3, PT, R22, 8.50705917302346158658e+37, PT ;  /* 0x7e8000001600780b */ /* 0x000fc80003f64000 */
[----:B------:R-:W-:Y:S02]  /*0670*/  FSEL R11, R15, R22, P3 ;  /* 0x000000160f0b7208 */ /* 0x000fe40001800000 */
[----:B------:R-:W4:Y:S05]  /*0680*/  LDC.64 R14, c[0x0][0x240] ;  /* 0x00009000ff0e7b82 */ /* 0x000f2a0000000a00 */
[----:B------:R-:W-:-:S06]  /*0690*/  @!P4 FMUL R11, R11, 16777216 ;  /* 0x4b8000000b0bc820 */ /* 0x000fcc0000400000 */
[----:B------:R-:W5:Y:S01]  /*06a0*/  MUFU.RCP R11, R11 ;  /* 0x0000000b000b7308 */ /* 0x000f620000001000 */
[----:B------:R-:W-:Y:S01]  /*06b0*/  @P3 FMUL R17, R17, 0.25 ;  /* 0x3e80000011113820 */ /* 0x000fe20000400000 */
[----:B------:R-:W-:Y:S01]  /*06c0*/  @P3 FMUL R16, R16, 0.25 ;  /* 0x3e80000010103820 */ /* 0x000fe20000400000 */
[----:B-1----:R-:W-:-:S04]  /*06d0*/  IMAD.WIDE R12, R10, 0x4, R12 ;  /* 0x000000040a0c7825 */ /* 0x002fc800078e020c */
[----:B------:R-:W-:Y:S01]  /*06e0*/  @!P4 FMUL R17, R17, 16777216 ;  /* 0x4b8000001111c820 */ /* 0x000fe20000400000 */
[----:B------:R-:W-:Y:S01]  /*06f0*/  @!P4 FMUL R16, R16, 16777216 ;  /* 0x4b8000001010c820 */ /* 0x000fe20000400000 */
[----:B---3--:R-:W-:Y:S02]  /*0700*/  SEL R10, R9, RZ, !P2 ;  /* 0x000000ff090a7207 */ /* 0x008fe40005000000 */
[----:B------:R-:W-:Y:S02]  /*0710*/  SEL R8, R8, RZ, !P2 ;  /* 0x000000ff08087207 */ /* 0x000fe40005000000 */
[----:B--2---:R-:W-:Y:S02]  /*0720*/  SEL R9, R6, RZ, !P2 ;  /* 0x000000ff06097207 */ /* 0x004fe40005000000 */
[----:B------:R-:W-:Y:S01]  /*0730*/  SEL R7, R7, RZ, !P2 ;  /* 0x000000ff07077207 */ /* 0x000fe20005000000 */
[C---:B-----5:R-:W-:Y:S01]  /*0740*/  FMUL R17, R11.reuse, R17 ;  /* 0x000000110b117220 */ /* 0x060fe20000400000 */
[----:B------:R-:W-:Y:S01]  /*0750*/  FMUL R11, R11, R16 ;  /* 0x000000100b0b7220 */ /* 0x000fe20000400000 */
[----:B------:R0:W-:Y:S01]  /*0760*/  @P1 STG.E desc[UR6][R12.64], R22 ;  /* 0x000000160c001986 */ /* 0x0001e2000c101906 */
[----:B----4-:R-:W-:-:S04]  /*0770*/  IMAD.WIDE R14, R0, 0x4, R14 ;  /* 0x00000004000e7825 */ /* 0x010fc800078e020e */
[----:B------:R-:W-:Y:S01]  /*0780*/  FFMA R6, R8, R17, R9 ;  /* 0x0000001108067223 */ /* 0x000fe20000000009 */
[----:B------:R-:W-:Y:S01]  /*0790*/  FFMA R7, R10, R11, R7 ;  /* 0x0000000b0a077223 */ /* 0x000fe20000000007 */
[----:B------:R-:W-:Y:S06]  /*07a0*/  @!P0 EXIT ;  /* 0x000000000000894d */ /* 0x000fec0003800000 */
[----:B------:R-:W-:Y:S01]  /*07b0*/  STG.E.64 desc[UR6][R14.64], R6 ;  /* 0x000000060e007986 */ /* 0x000fe2000c101b06 */
[----:B------:R-:W-:Y:S05]  /*07c0*/  EXIT ;  /* 0x000000000000794d */ /* 0x000fea0003800000 */
.L_x_0:
[----:B------:R-:W-:-:S00]  /*07d0*/  BRA `(.L_x_0) ;  /* 0xfffffffc00fc7947 */ /* 0x000fc0000383ffff */
[----:B------:R-:W-:-:S00]  /*07e0*/  NOP ;  /* 0x0000000000007918 */ /* 0x000fc00000000000 */
        /* <DEDUP_REMOVED lines=9> */
.L_x_1:


//--------------------- .nv.global.init           --------------------------
	.section	.nv.global.init,"aw",@progbits
.nv.global.init:
	.type		_$_str,@object
	.size		_$_str,(_$_str_$_2 - _$_str)
_$_str:
        /*0000*/ 	.byte	0x5f, 0x5f, 0x43, 0x55, 0x44, 0x41, 0x5f, 0x46, 0x54, 0x5a, 0x00
	.type		_$_str_$_2,@object
	.size		_$_str_$_2,(.L_1 - _$_str_$_2)
_$_str_$_2:
        /*000b*/ 	.byte	0x5f, 0x5f, 0x43, 0x55, 0x44, 0x41, 0x5f, 0x50, 0x52, 0x45, 0x43, 0x5f, 0x53, 0x51, 0x52, 0x54
        /*001b*/ 	.byte	0x00
.L_1:


//--------------------- .nv.shared.triton_per_fused_add_convolution_div_mean_mul_pow_sqrt_sub_5 --------------------------
	.section	.nv.shared.triton_per_fused_add_convolution_div_mean_mul_pow_sqrt_sub_5,"aw",@nobits
	.sectionflags	@""
	.align	16
	.zero		1024


//--------------------- .nv.constant0.triton_per_fused_add_convolution_div_mean_mul_pow_sqrt_sub_5 --------------------------
	.section	.nv.constant0.triton_per_fused_add_convolution_div_mean_mul_pow_sqrt_sub_5,"a",@progbits
	.sectionflags	@""
	.align	4
.nv.constant0.triton_per_fused_add_convolution_div_mean_mul_pow_sqrt_sub_5:
	.zero		592
